//
// Generated by NVIDIA NVVM Compiler
//
// Compiler Build ID: CL-36424714
// Cuda compilation tools, release 13.0, V13.0.88
// Based on NVVM 20.0.0
//

.version 9.0
.target sm_100
.address_size 64

	// .globl	_Z4testR1A

.visible .entry _Z4testR1A(
	.param .u64 .ptr .align 1 _Z4testR1A_param_0
)
{
	.reg .b32 	%r<3>;
	.reg .b64 	%rd<7>;

	ld.param.u64 	%rd1, [_Z4testR1A_param_0];
	cvta.to.global.u64 	%rd2, %rd1;
	ld.global.u64 	%rd3, [%rd2];
	cvta.to.global.u64 	%rd4, %rd3;
	mov.b32 	%r1, 10;
	st.global.u32 	[%rd4], %r1;
	ld.global.u64 	%rd5, [%rd2];
	cvta.to.global.u64 	%rd6, %rd5;
	mov.b32 	%r2, 20;
	st.global.u32 	[%rd6+4], %r2;
	ret;

}


// ===== COMPILED SASS (sm_100) =====

	.target	sm_100

	.elftype	@"ET_EXEC"


//--------------------- .note.nv.tkinfo           --------------------------
	.section	.note.nv.tkinfo,"",@"SHT_NOTE"
	.sectionflags	@"SHF_NOTE_NV_TKINFO"
	.tkinfo
        /*0018*/ 	.word	0x00000002
        /*0030*/ 	.string	""
        /*0030*/ 	.string	"ptxas"
        /*0030*/ 	.string	"Cuda compilation tools, release 13.0, V13.0.88"
        /*0030*/ 	.string	"Build cuda_13.0.r13.0/compiler.36424714_0"
        /*0030*/ 	.string	"-arch sm_100 -m 64 "



//--------------------- .note.nv.cuinfo           --------------------------
	.section	.note.nv.cuinfo,"",@"SHT_NOTE"
	.sectionflags	@"SHF_NOTE_NV_CUINFO"
        /*0018*/ 	.short	0x0002
        /*001a*/ 	.short	0x0064
        /*001c*/ 	.short	0x0082
	.zero		2


//--------------------- .nv.info                  --------------------------
	.section	.nv.info,"",@"SHT_CUDA_INFO"
	.align	4


	//----- nvinfo : EIATTR_REGCOUNT
	.align		4
        /*0000*/ 	.byte	0x04, 0x2f
        /*0002*/ 	.short	(.L_1 - .L_0)
	.align		4
.L_0:
        /*0004*/ 	.word	index@(_Z4testR1A)
        /*0008*/ 	.word	0x0000000e


	//----- nvinfo : EIATTR_FRAME_SIZE
	.align		4
.L_1:
        /*000c*/ 	.byte	0x04, 0x11
        /*000e*/ 	.short	(.L_3 - .L_2)
	.align		4
.L_2:
        /*0010*/ 	.word	index@(_Z4testR1A)
        /*0014*/ 	.word	0x00000000


	//----- nvinfo : EIATTR_MIN_STACK_SIZE
	.align		4
.L_3:
        /*0018*/ 	.byte	0x04, 0x12
        /*001a*/ 	.short	(.L_5 - .L_4)
	.align		4
.L_4:
        /*001c*/ 	.word	index@(_Z4testR1A)
        /*0020*/ 	.word	0x00000000
.L_5:


//--------------------- .nv.compat                --------------------------
	.section	.nv.compat,"",@"SHT_CUDA_COMPAT_INFO"
	.align	4
        /*0000*/ 	.byte	0x02, 0x09, 0x00, 0x00, 0x02, 0x02, 0x01, 0x00, 0x02, 0x05, 0x05, 0x00, 0x03, 0x07, 0x01, 0x01
        /*0010*/ 	.byte	0x02, 0x03, 0x00, 0x00, 0x02, 0x06, 0x01, 0x00, 0x04, 0x0b, 0x08, 0x00, 0x09, 0x00, 0x00, 0x00
        /*0020*/ 	.byte	0x00, 0x00, 0x00, 0x00


//--------------------- .nv.info._Z4testR1A       --------------------------
	.section	.nv.info._Z4testR1A,"",@"SHT_CUDA_INFO"
	.sectionflags	@""
	.align	4


	//----- nvinfo : EIATTR_CUDA_API_VERSION
	.align		4
        /*0000*/ 	.byte	0x04, 0x37
        /*0002*/ 	.short	(.L_7 - .L_6)
.L_6:
        /*0004*/ 	.word	0x00000082


	//----- nvinfo : EIATTR_KPARAM_INFO
	.align		4
.L_7:
        /*0008*/ 	.byte	0x04, 0x17
        /*000a*/ 	.short	(.L_9 - .L_8)
.L_8:
        /*000c*/ 	.word	0x00000000
        /*0010*/ 	.short	0x0000
        /*0012*/ 	.short	0x0000
        /*0014*/ 	.byte	0x00, 0xf5, 0x21, 0x00


	//----- nvinfo : EIATTR_SPARSE_MMA_MASK
	.align		4
.L_9:
        /*0018*/ 	.byte	0x03, 0x50
        /*001a*/ 	.short	0x0000


	//----- nvinfo : EIATTR_MAXREG_COUNT
	.align		4
        /*001c*/ 	.byte	0x03, 0x1b
        /*001e*/ 	.short	0x00ff


	//----- nvinfo : EIATTR_MERCURY_ISA_VERSION
	.align		4
        /*0020*/ 	.byte	0x03, 0x5f
        /*0022*/ 	.short	0x0101


	//----- nvinfo : EIATTR_VRC_CTA_INIT_COUNT
	.align		4
        /*0024*/ 	.byte	0x02, 0x4a
	.zero		1
	.zero		1


	//----- nvinfo : EIATTR_EXIT_INSTR_OFFSETS
	.align		4
        /*0028*/ 	.byte	0x04, 0x1c
        /*002a*/ 	.short	(.L_11 - .L_10)


	//   ....[0]....
.L_10:
        /*002c*/ 	.word	0x00000090


	//----- nvinfo : EIATTR_CBANK_PARAM_SIZE
	.align		4
.L_11:
        /*0030*/ 	.byte	0x03, 0x19
        /*0032*/ 	.short	0x0008


	//----- nvinfo : EIATTR_PARAM_CBANK
	.align		4
        /*0034*/ 	.byte	0x04, 0x0a
        /*0036*/ 	.short	(.L_13 - .L_12)
	.align		4
.L_12:
        /*0038*/ 	.word	index@(.nv.constant0._Z4testR1A)
        /*003c*/ 	.short	0x0380
        /*003e*/ 	.short	0x0008


	//----- nvinfo : EIATTR_SW_WAR
	.align		4
.L_13:
        /*0040*/ 	.byte	0x04, 0x36
        /*0042*/ 	.short	(.L_15 - .L_14)
.L_14:
        /*0044*/ 	.word	0x00000008
.L_15:


//--------------------- .nv.callgraph             --------------------------
	.section	.nv.callgraph,"",@"SHT_CUDA_CALLGRAPH"
	.align	4
	.sectionentsize	8
	.align		4
        /*0000*/ 	.word	0x00000000
	.align		4
        /*0004*/ 	.word	0xffffffff
	.align		4
        /*0008*/ 	.word	0x00000000
	.align		4
        /*000c*/ 	.word	0xfffffffe
	.align		4
        /*0010*/ 	.word	0x00000000
	.align		4
        /*0014*/ 	.word	0xfffffffd
	.align		4
        /*0018*/ 	.word	0x00000000
	.align		4
        /*001c*/ 	.word	0xfffffffc


//--------------------- .text._Z4testR1A          --------------------------
	.section	.text._Z4testR1A,"ax",@progbits
	.align	128
        .global         _Z4testR1A
        .type           _Z4testR1A,@function
        .size           _Z4testR1A,(.L_x_1 - _Z4testR1A)
        .other          _Z4testR1A,@"STO_CUDA_ENTRY STV_DEFAULT"
_Z4testR1A:
.text._Z4testR1A:
[----:B------:R-:W-:Y:S08]  /*0000*/  LDC R1, c[0x0][0x37c] ;  /* 0x0000df00ff017b82 */ /* 0x000ff00000000800 */
[----:B------:R-:W0:Y:S01]  /*0010*/  LDC.64 R2, c[0x0][0x380] ;  /* 0x0000e000ff027b82 */ /* 0x000e220000000a00 */
[----:B------:R-:W0:Y:S02]  /*0020*/  LDCU.64 UR4, c[0x0][0x358] ;  /* 0x00006b00ff0477ac */ /* 0x000e240008000a00 */
[----:B0-----:R-:W2:Y:S01]  /*0030*/  LDG.E.64 R4, desc[UR4][R2.64] ;  /* 0x0000000402047981 */ /* 0x001ea2000c1e1b00 */
[----:B------:R-:W-:Y:S01]  /*0040*/  HFMA2 R9, -RZ, RZ, 0, 5.9604644775390625e-07 ;  /* 0x0000000aff097431 */ /* 0x000fe200000001ff */
[----:B------:R-:W-:-:S04]  /*0050*/  MOV R11, 0x14 ;  /* 0x00000014000b7802 */ /* 0x000fc80000000f00 */
[----:B--2---:R-:W-:Y:S04]  /*0060*/  STG.E desc[UR4][R4.64], R9 ;  /* 0x0000000904007986 */ /* 0x004fe8000c101904 */
[----:B------:R-:W2:Y:S04]  /*0070*/  LDG.E.64 R6, desc[UR4][R2.64] ;  /* 0x0000000402067981 */ /* 0x000ea8000c1e1b00 */
[----:B--2---:R-:W-:Y:S01]  /*0080*/  STG.E desc[UR4][R6.64+0x4], R11 ;  /* 0x0000040b06007986 */ /* 0x004fe2000c101904 */
[----:B------:R-:W-:Y:S05]  /*0090*/  EXIT ;  /* 0x000000000000794d */ /* 0x000fea0003800000 */
.L_x_0:
[----:B------:R-:W-:-:S00]  /*00a0*/  BRA `(.L_x_0) ;  /* 0xfffffffc00fc7947 */ /* 0x000fc0000383ffff */
[----:B------:R-:W-:-:S00]  /*00b0*/  NOP ;  /* 0x0000000000007918 */ /* 0x000fc00000000000 */
        /* <DEDUP_REMOVED lines=12> */
.L_x_1:


//--------------------- .nv.shared.reserved.0     --------------------------
	.section	.nv.shared.reserved.0,"aw",@nobits
	.weak		__nv_reservedSMEM_offset_0_alias
	.size		__nv_reservedSMEM_offset_0_alias, 0, 64
	.other		__nv_reservedSMEM_offset_0_alias,@"STO_CUDA_RESERVED_SHARED STV_DEFAULT"
__nv_reservedSMEM_offset_0_alias:
	.zero		0
	.zero		64


//--------------------- .nv.constant0._Z4testR1A  --------------------------
	.section	.nv.constant0._Z4testR1A,"a",@progbits
	.sectionflags	@""
	.align	4
.nv.constant0._Z4testR1A:
	.zero		904


//--------------------- SYMBOLS --------------------------

	.type		.nv.reservedSmem.offset0,@object
	.size		.nv.reservedSmem.offset0,0x4
